//
// Generated by NVIDIA NVVM Compiler
//
// Compiler Build ID: CL-36424714
// Cuda compilation tools, release 13.0, V13.0.88
// Based on NVVM 20.0.0
//

.version 9.0
.target sm_100
.address_size 64

	// .globl	pattern_full
// _ZZ14correlate_fullIPFbffffffffPfEEvPiS3_PKiS3_iPKfS7_S7_S7_T_S0_E5sh_ct has been demoted
// _ZZ14correlate_fullIPFbffffffffPfEEvPiS3_PKiS3_iPKfS7_S7_S7_T_S0_E4sh_x has been demoted
// _ZZ14correlate_fullIPFbffffffffPfEEvPiS3_PKiS3_iPKfS7_S7_S7_T_S0_E4sh_y has been demoted
// _ZZ14correlate_fullIPFbffffffffPfEEvPiS3_PKiS3_iPKfS7_S7_S7_T_S0_E4sh_z has been demoted

.visible .entry pattern_full(
	.param .u64 .ptr .align 1 pattern_full_param_0,
	.param .u64 .ptr .align 1 pattern_full_param_1,
	.param .u64 .ptr .align 1 pattern_full_param_2,
	.param .u64 .ptr .align 1 pattern_full_param_3,
	.param .u32 pattern_full_param_4,
	.param .u32 pattern_full_param_5,
	.param .u64 .ptr .align 1 pattern_full_param_6,
	.param .u64 .ptr .align 1 pattern_full_param_7,
	.param .u64 .ptr .align 1 pattern_full_param_8,
	.param .u64 .ptr .align 1 pattern_full_param_9,
	.param .u64 .ptr .align 1 pattern_full_param_10
)
{
	.reg .pred 	%p<26>;
	.reg .b32 	%r<36>;
	.reg .b32 	%f<33>;
	.reg .b64 	%rd<44>;
	// demoted variable
	.shared .align 4 .b8 _ZZ14correlate_fullIPFbffffffffPfEEvPiS3_PKiS3_iPKfS7_S7_S7_T_S0_E5sh_ct[8048];
	// demoted variable
	.shared .align 4 .b8 _ZZ14correlate_fullIPFbffffffffPfEEvPiS3_PKiS3_iPKfS7_S7_S7_T_S0_E4sh_x[8048];
	// demoted variable
	.shared .align 4 .b8 _ZZ14correlate_fullIPFbffffffffPfEEvPiS3_PKiS3_iPKfS7_S7_S7_T_S0_E4sh_y[8048];
	// demoted variable
	.shared .align 4 .b8 _ZZ14correlate_fullIPFbffffffffPfEEvPiS3_PKiS3_iPKfS7_S7_S7_T_S0_E4sh_z[8048];
	ld.param.u32 	%r13, [pattern_full_param_4];
	ld.param.u64 	%rd5, [pattern_full_param_6];
	ld.param.u64 	%rd6, [pattern_full_param_7];
	ld.param.u64 	%rd7, [pattern_full_param_8];
	ld.param.u64 	%rd8, [pattern_full_param_9];
	cvta.to.global.u64 	%rd1, %rd7;
	cvta.to.global.u64 	%rd2, %rd6;
	cvta.to.global.u64 	%rd3, %rd5;
	cvta.to.global.u64 	%rd4, %rd8;
	mov.u32 	%r1, %tid.x;
	mov.u32 	%r14, %ctaid.x;
	shl.b32 	%r15, %r14, 9;
	add.s32 	%r16, %r15, %r1;
	add.s32 	%r2, %r16, -1500;
	setp.lt.s32 	%p1, %r2, 0;
	setp.ge.s32 	%p2, %r2, %r13;
	shl.b32 	%r17, %r1, 2;
	mov.u32 	%r18, _ZZ14correlate_fullIPFbffffffffPfEEvPiS3_PKiS3_iPKfS7_S7_S7_T_S0_E5sh_ct;
	add.s32 	%r3, %r18, %r17;
	mov.u32 	%r19, _ZZ14correlate_fullIPFbffffffffPfEEvPiS3_PKiS3_iPKfS7_S7_S7_T_S0_E4sh_x;
	add.s32 	%r4, %r19, %r17;
	mov.u32 	%r20, _ZZ14correlate_fullIPFbffffffffPfEEvPiS3_PKiS3_iPKfS7_S7_S7_T_S0_E4sh_y;
	add.s32 	%r5, %r20, %r17;
	mov.u32 	%r21, _ZZ14correlate_fullIPFbffffffffPfEEvPiS3_PKiS3_iPKfS7_S7_S7_T_S0_E4sh_z;
	add.s32 	%r6, %r21, %r17;
	or.pred  	%p3, %p1, %p2;
	@%p3 bra 	$L__BB0_2;
	mul.wide.u32 	%rd9, %r2, 4;
	add.s64 	%rd10, %rd4, %rd9;
	ld.global.nc.f32 	%f1, [%rd10];
	st.shared.f32 	[%r3], %f1;
	add.s64 	%rd11, %rd3, %rd9;
	ld.global.nc.f32 	%f2, [%rd11];
	st.shared.f32 	[%r4], %f2;
	add.s64 	%rd12, %rd2, %rd9;
	ld.global.nc.f32 	%f3, [%rd12];
	st.shared.f32 	[%r5], %f3;
	add.s64 	%rd13, %rd1, %rd9;
	ld.global.nc.f32 	%f4, [%rd13];
	st.shared.f32 	[%r6], %f4;
	bra.uni 	$L__BB0_3;
$L__BB0_2:
	mov.b32 	%r22, 2143289344;
	st.shared.u32 	[%r3], %r22;
	mov.b32 	%r23, 0;
	st.shared.u32 	[%r4], %r23;
	st.shared.u32 	[%r5], %r23;
	st.shared.u32 	[%r6], %r23;
$L__BB0_3:
	add.s32 	%r7, %r2, 512;
	setp.gt.s32 	%p4, %r7, -1;
	setp.lt.s32 	%p5, %r7, %r13;
	and.pred  	%p6, %p4, %p5;
	@%p6 bra 	$L__BB0_5;
	mov.b32 	%r24, 2143289344;
	st.shared.u32 	[%r3+2048], %r24;
	mov.b32 	%r25, 0;
	st.shared.u32 	[%r4+2048], %r25;
	st.shared.u32 	[%r5+2048], %r25;
	st.shared.u32 	[%r6+2048], %r25;
	bra.uni 	$L__BB0_6;
$L__BB0_5:
	mul.wide.u32 	%rd14, %r7, 4;
	add.s64 	%rd15, %rd4, %rd14;
	ld.global.nc.f32 	%f5, [%rd15];
	st.shared.f32 	[%r3+2048], %f5;
	add.s64 	%rd16, %rd3, %rd14;
	ld.global.nc.f32 	%f6, [%rd16];
	st.shared.f32 	[%r4+2048], %f6;
	add.s64 	%rd17, %rd2, %rd14;
	ld.global.nc.f32 	%f7, [%rd17];
	st.shared.f32 	[%r5+2048], %f7;
	add.s64 	%rd18, %rd1, %rd14;
	ld.global.nc.f32 	%f8, [%rd18];
	st.shared.f32 	[%r6+2048], %f8;
$L__BB0_6:
	setp.gt.u32 	%p7, %r1, 987;
	@%p7 bra 	$L__BB0_14;
	add.s32 	%r8, %r2, 1024;
	setp.gt.s32 	%p8, %r8, -1;
	setp.lt.s32 	%p9, %r8, %r13;
	and.pred  	%p10, %p8, %p9;
	@%p10 bra 	$L__BB0_9;
	mov.b32 	%r26, 2143289344;
	st.shared.u32 	[%r3+4096], %r26;
	mov.b32 	%r27, 0;
	st.shared.u32 	[%r4+4096], %r27;
	st.shared.u32 	[%r5+4096], %r27;
	st.shared.u32 	[%r6+4096], %r27;
	bra.uni 	$L__BB0_10;
$L__BB0_9:
	mul.wide.u32 	%rd19, %r8, 4;
	add.s64 	%rd20, %rd4, %rd19;
	ld.global.nc.f32 	%f9, [%rd20];
	st.shared.f32 	[%r3+4096], %f9;
	add.s64 	%rd21, %rd3, %rd19;
	ld.global.nc.f32 	%f10, [%rd21];
	st.shared.f32 	[%r4+4096], %f10;
	add.s64 	%rd22, %rd2, %rd19;
	ld.global.nc.f32 	%f11, [%rd22];
	st.shared.f32 	[%r5+4096], %f11;
	add.s64 	%rd23, %rd1, %rd19;
	ld.global.nc.f32 	%f12, [%rd23];
	st.shared.f32 	[%r6+4096], %f12;
$L__BB0_10:
	setp.gt.u32 	%p11, %r1, 475;
	@%p11 bra 	$L__BB0_14;
	add.s32 	%r9, %r2, 1536;
	setp.gt.s32 	%p12, %r9, -1;
	setp.lt.s32 	%p13, %r9, %r13;
	and.pred  	%p14, %p12, %p13;
	@%p14 bra 	$L__BB0_13;
	mov.b32 	%r28, 2143289344;
	st.shared.u32 	[%r3+6144], %r28;
	mov.b32 	%r29, 0;
	st.shared.u32 	[%r4+6144], %r29;
	st.shared.u32 	[%r5+6144], %r29;
	st.shared.u32 	[%r6+6144], %r29;
	bra.uni 	$L__BB0_14;
$L__BB0_13:
	mul.wide.u32 	%rd24, %r9, 4;
	add.s64 	%rd25, %rd4, %rd24;
	ld.global.nc.f32 	%f13, [%rd25];
	st.shared.f32 	[%r3+6144], %f13;
	add.s64 	%rd26, %rd3, %rd24;
	ld.global.nc.f32 	%f14, [%rd26];
	st.shared.f32 	[%r4+6144], %f14;
	add.s64 	%rd27, %rd2, %rd24;
	ld.global.nc.f32 	%f15, [%rd27];
	st.shared.f32 	[%r5+6144], %f15;
	add.s64 	%rd28, %rd1, %rd24;
	ld.global.nc.f32 	%f16, [%rd28];
	st.shared.f32 	[%r6+6144], %f16;
$L__BB0_14:
	bar.sync 	0;
	ld.shared.f32 	%f17, [%r6+6000];
	ld.shared.f32 	%f18, [%r5+6000];
	ld.shared.f32 	%f19, [%r4+6000];
	ld.shared.f32 	%f20, [%r3+6000];
	bar.sync 	0;
	st.shared.f32 	[%r3], %f20;
	st.shared.f32 	[%r4], %f19;
	st.shared.f32 	[%r5], %f18;
	st.shared.f32 	[%r6], %f17;
	add.s32 	%r10, %r2, 2012;
	setp.lt.s32 	%p15, %r10, 0;
	setp.ge.s32 	%p16, %r10, %r13;
	or.pred  	%p17, %p15, %p16;
	@%p17 bra 	$L__BB0_16;
	mul.wide.u32 	%rd29, %r10, 4;
	add.s64 	%rd30, %rd4, %rd29;
	ld.global.nc.f32 	%f21, [%rd30];
	st.shared.f32 	[%r3+2048], %f21;
	add.s64 	%rd31, %rd3, %rd29;
	ld.global.nc.f32 	%f22, [%rd31];
	st.shared.f32 	[%r4+2048], %f22;
	add.s64 	%rd32, %rd2, %rd29;
	ld.global.nc.f32 	%f23, [%rd32];
	st.shared.f32 	[%r5+2048], %f23;
	add.s64 	%rd33, %rd1, %rd29;
	ld.global.nc.f32 	%f24, [%rd33];
	st.shared.f32 	[%r6+2048], %f24;
	bra.uni 	$L__BB0_17;
$L__BB0_16:
	mov.b32 	%r30, 2143289344;
	st.shared.u32 	[%r3+2048], %r30;
	mov.b32 	%r31, 0;
	st.shared.u32 	[%r4+2048], %r31;
	st.shared.u32 	[%r5+2048], %r31;
	st.shared.u32 	[%r6+2048], %r31;
$L__BB0_17:
	setp.gt.u32 	%p18, %r1, 987;
	@%p18 bra 	$L__BB0_25;
	add.s32 	%r11, %r2, 2524;
	setp.gt.s32 	%p19, %r11, -1;
	setp.lt.s32 	%p20, %r11, %r13;
	and.pred  	%p21, %p19, %p20;
	@%p21 bra 	$L__BB0_20;
	mov.b32 	%r32, 2143289344;
	st.shared.u32 	[%r3+4096], %r32;
	mov.b32 	%r33, 0;
	st.shared.u32 	[%r4+4096], %r33;
	st.shared.u32 	[%r5+4096], %r33;
	st.shared.u32 	[%r6+4096], %r33;
	bra.uni 	$L__BB0_21;
$L__BB0_20:
	mul.wide.u32 	%rd34, %r11, 4;
	add.s64 	%rd35, %rd4, %rd34;
	ld.global.nc.f32 	%f25, [%rd35];
	st.shared.f32 	[%r3+4096], %f25;
	add.s64 	%rd36, %rd3, %rd34;
	ld.global.nc.f32 	%f26, [%rd36];
	st.shared.f32 	[%r4+4096], %f26;
	add.s64 	%rd37, %rd2, %rd34;
	ld.global.nc.f32 	%f27, [%rd37];
	st.shared.f32 	[%r5+4096], %f27;
	add.s64 	%rd38, %rd1, %rd34;
	ld.global.nc.f32 	%f28, [%rd38];
	st.shared.f32 	[%r6+4096], %f28;
$L__BB0_21:
	setp.gt.u32 	%p22, %r1, 475;
	@%p22 bra 	$L__BB0_25;
	add.s32 	%r12, %r2, 3036;
	setp.gt.s32 	%p23, %r12, -1;
	setp.lt.s32 	%p24, %r12, %r13;
	and.pred  	%p25, %p23, %p24;
	@%p25 bra 	$L__BB0_24;
	mov.b32 	%r34, 2143289344;
	st.shared.u32 	[%r3+6144], %r34;
	mov.b32 	%r35, 0;
	st.shared.u32 	[%r4+6144], %r35;
	st.shared.u32 	[%r5+6144], %r35;
	st.shared.u32 	[%r6+6144], %r35;
	bra.uni 	$L__BB0_25;
$L__BB0_24:
	mul.wide.u32 	%rd39, %r12, 4;
	add.s64 	%rd40, %rd4, %rd39;
	ld.global.nc.f32 	%f29, [%rd40];
	st.shared.f32 	[%r3+6144], %f29;
	add.s64 	%rd41, %rd3, %rd39;
	ld.global.nc.f32 	%f30, [%rd41];
	st.shared.f32 	[%r4+6144], %f30;
	add.s64 	%rd42, %rd2, %rd39;
	ld.global.nc.f32 	%f31, [%rd42];
	st.shared.f32 	[%r5+6144], %f31;
	add.s64 	%rd43, %rd1, %rd39;
	ld.global.nc.f32 	%f32, [%rd43];
	st.shared.f32 	[%r6+6144], %f32;
$L__BB0_25:
	bar.sync 	0;
	ret;

}


// ===== COMPILED SASS (sm_100) =====

	.target	sm_100

	.elftype	@"ET_EXEC"


//--------------------- .note.nv.tkinfo           --------------------------
	.section	.note.nv.tkinfo,"",@"SHT_NOTE"
	.sectionflags	@"SHF_NOTE_NV_TKINFO"
	.tkinfo
        /*0018*/ 	.word	0x00000002
        /*0030*/ 	.string	""
        /*0030*/ 	.string	"ptxas"
        /*0030*/ 	.string	"Cuda compilation tools, release 13.0, V13.0.88"
        /*0030*/ 	.string	"Build cuda_13.0.r13.0/compiler.36424714_0"
        /*0030*/ 	.string	"-arch sm_100 -m 64 "



//--------------------- .note.nv.cuinfo           --------------------------
	.section	.note.nv.cuinfo,"",@"SHT_NOTE"
	.sectionflags	@"SHF_NOTE_NV_CUINFO"
        /*0018*/ 	.short	0x0002
        /*001a*/ 	.short	0x0064
        /*001c*/ 	.short	0x0082
	.zero		2


//--------------------- .nv.info                  --------------------------
	.section	.nv.info,"",@"SHT_CUDA_INFO"
	.align	4


	//----- nvinfo : EIATTR_REGCOUNT
	.align		4
        /*0000*/ 	.byte	0x04, 0x2f
        /*0002*/ 	.short	(.L_1 - .L_0)
	.align		4
.L_0:
        /*0004*/ 	.word	index@(pattern_full)
        /*0008*/ 	.word	0x00000019


	//----- nvinfo : EIATTR_FRAME_SIZE
	.align		4
.L_1:
        /*000c*/ 	.byte	0x04, 0x11
        /*000e*/ 	.short	(.L_3 - .L_2)
	.align		4
.L_2:
        /*0010*/ 	.word	index@(pattern_full)
        /*0014*/ 	.word	0x00000000


	//----- nvinfo : EIATTR_MIN_STACK_SIZE
	.align		4
.L_3:
        /*0018*/ 	.byte	0x04, 0x12
        /*001a*/ 	.short	(.L_5 - .L_4)
	.align		4
.L_4:
        /*001c*/ 	.word	index@(pattern_full)
        /*0020*/ 	.word	0x00000000
.L_5:


//--------------------- .nv.compat                --------------------------
	.section	.nv.compat,"",@"SHT_CUDA_COMPAT_INFO"
	.align	4
        /*0000*/ 	.byte	0x02, 0x09, 0x00, 0x00, 0x02, 0x02, 0x01, 0x00, 0x02, 0x05, 0x05, 0x00, 0x03, 0x07, 0x01, 0x01
        /*0010*/ 	.byte	0x02, 0x03, 0x00, 0x00, 0x02, 0x06, 0x01, 0x00, 0x04, 0x0b, 0x08, 0x00, 0x09, 0x00, 0x00, 0x00
        /*0020*/ 	.byte	0x00, 0x00, 0x00, 0x00


//--------------------- .nv.info.pattern_full     --------------------------
	.section	.nv.info.pattern_full,"",@"SHT_CUDA_INFO"
	.sectionflags	@""
	.align	4


	//----- nvinfo : EIATTR_CUDA_API_VERSION
	.align		4
        /*0000*/ 	.byte	0x04, 0x37
        /*0002*/ 	.short	(.L_7 - .L_6)
.L_6:
        /*0004*/ 	.word	0x00000082


	//----- nvinfo : EIATTR_KPARAM_INFO
	.align		4
.L_7:
        /*0008*/ 	.byte	0x04, 0x17
        /*000a*/ 	.short	(.L_9 - .L_8)
.L_8:
        /*000c*/ 	.word	0x00000000
        /*0010*/ 	.short	0x000a
        /*0012*/ 	.short	0x0048
        /*0014*/ 	.byte	0x00, 0xf5, 0x21, 0x00


	//----- nvinfo : EIATTR_KPARAM_INFO
	.align		4
.L_9:
        /*0018*/ 	.byte	0x04, 0x17
        /*001a*/ 	.short	(.L_11 - .L_10)
.L_10:
        /*001c*/ 	.word	0x00000000
        /*0020*/ 	.short	0x0009
        /*0022*/ 	.short	0x0040
        /*0024*/ 	.byte	0x00, 0xf5, 0x21, 0x00


	//----- nvinfo : EIATTR_KPARAM_INFO
	.align		4
.L_11:
        /*0028*/ 	.byte	0x04, 0x17
        /*002a*/ 	.short	(.L_13 - .L_12)
.L_12:
        /*002c*/ 	.word	0x00000000
        /*0030*/ 	.short	0x0008
        /*0032*/ 	.short	0x0038
        /*0034*/ 	.byte	0x00, 0xf5, 0x21, 0x00


	//----- nvinfo : EIATTR_KPARAM_INFO
	.align		4
.L_13:
        /*0038*/ 	.byte	0x04, 0x17
        /*003a*/ 	.short	(.L_15 - .L_14)
.L_14:
        /*003c*/ 	.word	0x00000000
        /*0040*/ 	.short	0x0007
        /*0042*/ 	.short	0x0030
        /*0044*/ 	.byte	0x00, 0xf5, 0x21, 0x00


	//----- nvinfo : EIATTR_KPARAM_INFO
	.align		4
.L_15:
        /*0048*/ 	.byte	0x04, 0x17
        /*004a*/ 	.short	(.L_17 - .L_16)
.L_16:
        /*004c*/ 	.word	0x00000000
        /*0050*/ 	.short	0x0006
        /*0052*/ 	.short	0x0028
        /*0054*/ 	.byte	0x00, 0xf5, 0x21, 0x00


	//----- nvinfo : EIATTR_KPARAM_INFO
	.align		4
.L_17:
        /*0058*/ 	.byte	0x04, 0x17
        /*005a*/ 	.short	(.L_19 - .L_18)
.L_18:
        /*005c*/ 	.word	0x00000000
        /*0060*/ 	.short	0x0005
        /*0062*/ 	.short	0x0024
        /*0064*/ 	.byte	0x00, 0xf0, 0x11, 0x00


	//----- nvinfo : EIATTR_KPARAM_INFO
	.align		4
.L_19:
        /*0068*/ 	.byte	0x04, 0x17
        /*006a*/ 	.short	(.L_21 - .L_20)
.L_20:
        /*006c*/ 	.word	0x00000000
        /*0070*/ 	.short	0x0004
        /*0072*/ 	.short	0x0020
        /*0074*/ 	.byte	0x00, 0xf0, 0x11, 0x00


	//----- nvinfo : EIATTR_KPARAM_INFO
	.align		4
.L_21:
        /*0078*/ 	.byte	0x04, 0x17
        /*007a*/ 	.short	(.L_23 - .L_22)
.L_22:
        /*007c*/ 	.word	0x00000000
        /*0080*/ 	.short	0x0003
        /*0082*/ 	.short	0x0018
        /*0084*/ 	.byte	0x00, 0xf5, 0x21, 0x00


	//----- nvinfo : EIATTR_KPARAM_INFO
	.align		4
.L_23:
        /*0088*/ 	.byte	0x04, 0x17
        /*008a*/ 	.short	(.L_25 - .L_24)
.L_24:
        /*008c*/ 	.word	0x00000000
        /*0090*/ 	.short	0x0002
        /*0092*/ 	.short	0x0010
        /*0094*/ 	.byte	0x00, 0xf5, 0x21, 0x00


	//----- nvinfo : EIATTR_KPARAM_INFO
	.align		4
.L_25:
        /*0098*/ 	.byte	0x04, 0x17
        /*009a*/ 	.short	(.L_27 - .L_26)
.L_26:
        /*009c*/ 	.word	0x00000000
        /*00a0*/ 	.short	0x0001
        /*00a2*/ 	.short	0x0008
        /*00a4*/ 	.byte	0x00, 0xf5, 0x21, 0x00


	//----- nvinfo : EIATTR_KPARAM_INFO
	.align		4
.L_27:
        /*00a8*/ 	.byte	0x04, 0x17
        /*00aa*/ 	.short	(.L_29 - .L_28)
.L_28:
        /*00ac*/ 	.word	0x00000000
        /*00b0*/ 	.short	0x0000
        /*00b2*/ 	.short	0x0000
        /*00b4*/ 	.byte	0x00, 0xf5, 0x21, 0x00


	//----- nvinfo : EIATTR_SPARSE_MMA_MASK
	.align		4
.L_29:
        /*00b8*/ 	.byte	0x03, 0x50
        /*00ba*/ 	.short	0x0000


	//----- nvinfo : EIATTR_MAXREG_COUNT
	.align		4
        /*00bc*/ 	.byte	0x03, 0x1b
        /*00be*/ 	.short	0x00ff


	//----- nvinfo : EIATTR_NUM_BARRIERS
	.align		4
        /*00c0*/ 	.byte	0x02, 0x4c
        /*00c2*/ 	.byte	0x01
	.zero		1


	//----- nvinfo : EIATTR_MERCURY_ISA_VERSION
	.align		4
        /*00c4*/ 	.byte	0x03, 0x5f
        /*00c6*/ 	.short	0x0101


	//----- nvinfo : EIATTR_VRC_CTA_INIT_COUNT
	.align		4
        /*00c8*/ 	.byte	0x02, 0x4a
	.zero		1
	.zero		1


	//----- nvinfo : EIATTR_EXIT_INSTR_OFFSETS
	.align		4
        /*00cc*/ 	.byte	0x04, 0x1c
        /*00ce*/ 	.short	(.L_31 - .L_30)


	//   ....[0]....
.L_30:
        /*00d0*/ 	.word	0x00000d70


	//----- nvinfo : EIATTR_CRS_STACK_SIZE
	.align		4
.L_31:
        /*00d4*/ 	.byte	0x04, 0x1e
        /*00d6*/ 	.short	(.L_33 - .L_32)
.L_32:
        /*00d8*/ 	.word	0x00000000


	//----- nvinfo : EIATTR_CBANK_PARAM_SIZE
	.align		4
.L_33:
        /*00dc*/ 	.byte	0x03, 0x19
        /*00de*/ 	.short	0x0050


	//----- nvinfo : EIATTR_PARAM_CBANK
	.align		4
        /*00e0*/ 	.byte	0x04, 0x0a
        /*00e2*/ 	.short	(.L_35 - .L_34)
	.align		4
.L_34:
        /*00e4*/ 	.word	index@(.nv.constant0.pattern_full)
        /*00e8*/ 	.short	0x0380
        /*00ea*/ 	.short	0x0050


	//----- nvinfo : EIATTR_SW_WAR
	.align		4
.L_35:
        /*00ec*/ 	.byte	0x04, 0x36
        /*00ee*/ 	.short	(.L_37 - .L_36)
.L_36:
        /*00f0*/ 	.word	0x00000008
.L_37:


//--------------------- .nv.callgraph             --------------------------
	.section	.nv.callgraph,"",@"SHT_CUDA_CALLGRAPH"
	.align	4
	.sectionentsize	8
	.align		4
        /*0000*/ 	.word	0x00000000
	.align		4
        /*0004*/ 	.word	0xffffffff
	.align		4
        /*0008*/ 	.word	0x00000000
	.align		4
        /*000c*/ 	.word	0xfffffffe
	.align		4
        /*0010*/ 	.word	0x00000000
	.align		4
        /*0014*/ 	.word	0xfffffffd
	.align		4
        /*0018*/ 	.word	0x00000000
	.align		4
        /*001c*/ 	.word	0xfffffffc


//--------------------- .text.pattern_full        --------------------------
	.section	.text.pattern_full,"ax",@progbits
	.align	128
        .global         pattern_full
        .type           pattern_full,@function
        .size           pattern_full,(.L_x_8 - pattern_full)
        .other          pattern_full,@"STO_CUDA_ENTRY STV_DEFAULT"
pattern_full:
.text.pattern_full:
[----:B------:R-:W-:Y:S01]  /*0000*/  LDC R1, c[0x0][0x37c] ;  /* 0x0000df00ff017b82 */ /* 0x000fe20000000800 */
[----:B------:R-:W0:Y:S01]  /*0010*/  S2R R0, SR_TID.X ;  /* 0x0000000000007919 */ /* 0x000e220000002100 */
[----:B------:R-:W1:Y:S06]  /*0020*/  LDCU UR9, c[0x0][0x3a0] ;  /* 0x00007400ff0977ac */ /* 0x000e6c0008000800 */
[----:B------:R-:W2:Y:S01]  /*0030*/  LDC.64 R20, c[0x0][0x3b0] ;  /* 0x0000ec00ff147b82 */ /* 0x000ea20000000a00 */
[----:B------:R-:W0:Y:S01]  /*0040*/  S2R R3, SR_CTAID.X ;  /* 0x0000000000037919 */ /* 0x000e220000002500 */
[----:B------:R-:W3:Y:S06]  /*0050*/  LDCU.64 UR10, c[0x0][0x358] ;  /* 0x00006b00ff0a77ac */ /* 0x000eec0008000a00 */
[----:B------:R-:W4:Y:S08]  /*0060*/  LDC.64 R14, c[0x0][0x3b8] ;  /* 0x0000ee00ff0e7b82 */ /* 0x000f300000000a00 */
[----:B------:R-:W5:Y:S01]  /*0070*/  LDC.64 R6, c[0x0][0x3b8] ;  /* 0x0000ee00ff067b82 */ /* 0x000f620000000a00 */
[----:B0-----:R-:W-:-:S07]  /*0080*/  LEA R10, R3, R0, 0x9 ;  /* 0x00000000030a7211 */ /* 0x001fce00078e48ff */
[----:B------:R-:W0:Y:S01]  /*0090*/  LDC.64 R2, c[0x0][0x3b0] ;  /* 0x0000ec00ff027b82 */ /* 0x000e220000000a00 */
[C---:B------:R-:W-:Y:S01]  /*00a0*/  IADD3 R11, PT, PT, R10.reuse, -0x5dc, RZ ;  /* 0xfffffa240a0b7810 */ /* 0x040fe20007ffe0ff */
[----:B------:R-:W-:-:S03]  /*00b0*/  VIADD R13, R10, 0xfffffc24 ;  /* 0xfffffc240a0d7836 */ /* 0x000fc60000000000 */
[----:B-1----:R-:W-:Y:S02]  /*00c0*/  ISETP.GE.AND P0, PT, R11, UR9, PT ;  /* 0x000000090b007c0c */ /* 0x002fe4000bf06270 */
[----:B------:R-:W-:Y:S02]  /*00d0*/  ISETP.GE.AND P1, PT, R13, UR9, PT ;  /* 0x000000090d007c0c */ /* 0x000fe4000bf26270 */
[----:B------:R-:W-:Y:S02]  /*00e0*/  ISETP.LT.OR P0, PT, R11, RZ, P0 ;  /* 0x000000ff0b00720c */ /* 0x000fe40000701670 */
[----:B------:R-:W-:-:S11]  /*00f0*/  ISETP.GT.AND P1, PT, R13, -0x1, !P1 ;  /* 0xffffffff0d00780c */ /* 0x000fd60004f24270 */
[----:B------:R-:W1:Y:S01]  /*0100*/  @!P0 LDC.64 R16, c[0x0][0x3c0] ;  /* 0x0000f000ff108b82 */ /* 0x000e620000000a00 */
[----:B--2---:R-:W-:-:S04]  /*0110*/  @!P0 IMAD.WIDE.U32 R20, R11, 0x4, R20 ;  /* 0x000000040b148825 */ /* 0x004fc800078e0014 */
[C---:B----4-:R-:W-:Y:S02]  /*0120*/  @!P0 IMAD.WIDE.U32 R14, R11.reuse, 0x4, R14 ;  /* 0x000000040b0e8825 */ /* 0x050fe400078e000e */
[----:B---3--:R-:W2:Y:S01]  /*0130*/  @!P0 LDG.E.CONSTANT R21, desc[UR10][R20.64] ;  /* 0x0000000a14158981 */ /* 0x008ea2000c1e9900 */
[----:B------:R-:W3:Y:S03]  /*0140*/  @!P0 LDC.64 R18, c[0x0][0x3a8] ;  /* 0x0000ea00ff128b82 */ /* 0x000ee60000000a00 */
[----:B------:R-:W4:Y:S05]  /*0150*/  @!P0 LDG.E.CONSTANT R14, desc[UR10][R14.64] ;  /* 0x0000000a0e0e8981 */ /* 0x000f2a000c1e9900 */
[----:B------:R-:W5:Y:S08]  /*0160*/  @P1 LDC.64 R8, c[0x0][0x3c0] ;  /* 0x0000f000ff081b82 */ /* 0x000f700000000a00 */
[----:B------:R-:W0:Y:S01]  /*0170*/  @P1 LDC.64 R4, c[0x0][0x3a8] ;  /* 0x0000ea00ff041b82 */ /* 0x000e220000000a00 */
[----:B-1----:R-:W-:-:S04]  /*0180*/  @!P0 IMAD.WIDE.U32 R16, R11, 0x4, R16 ;  /* 0x000000040b108825 */ /* 0x002fc800078e0010 */
[----:B---3--:R-:W-:Y:S02]  /*0190*/  @!P0 IMAD.WIDE.U32 R18, R11, 0x4, R18 ;  /* 0x000000040b128825 */ /* 0x008fe400078e0012 */
[----:B------:R-:W3:Y:S04]  /*01a0*/  @!P0 LDG.E.CONSTANT R11, desc[UR10][R16.64] ;  /* 0x0000000a100b8981 */ /* 0x000ee8000c1e9900 */
[----:B------:R-:W2:Y:S01]  /*01b0*/  @!P0 LDG.E.CONSTANT R12, desc[UR10][R18.64] ;  /* 0x0000000a120c8981 */ /* 0x000ea2000c1e9900 */
[----:B-----5:R-:W-:-:S04]  /*01c0*/  @P1 IMAD.WIDE.U32 R8, R13, 0x4, R8 ;  /* 0x000000040d081825 */ /* 0x020fc800078e0008 */
[C---:B0-----:R-:W-:Y:S02]  /*01d0*/  @P1 IMAD.WIDE.U32 R2, R13.reuse, 0x4, R2 ;  /* 0x000000040d021825 */ /* 0x041fe400078e0002 */
[----:B------:R-:W5:Y:S02]  /*01e0*/  @P1 LDG.E.CONSTANT R9, desc[UR10][R8.64] ;  /* 0x0000000a08091981 */ /* 0x000f64000c1e9900 */
[----:B------:R-:W-:-:S04]  /*01f0*/  @P1 IMAD.WIDE.U32 R4, R13, 0x4, R4 ;  /* 0x000000040d041825 */ /* 0x000fc800078e0004 */
[----:B------:R-:W-:Y:S01]  /*0200*/  @P1 IMAD.WIDE.U32 R6, R13, 0x4, R6 ;  /* 0x000000040d061825 */ /* 0x000fe200078e0006 */
[----:B------:R-:W5:Y:S04]  /*0210*/  @P1 LDG.E.CONSTANT R22, desc[UR10][R4.64] ;  /* 0x0000000a04161981 */ /* 0x000f68000c1e9900 */
[----:B------:R-:W5:Y:S04]  /*0220*/  @P1 LDG.E.CONSTANT R13, desc[UR10][R2.64] ;  /* 0x0000000a020d1981 */ /* 0x000f68000c1e9900 */
[----:B------:R0:W5:Y:S01]  /*0230*/  @P1 LDG.E.CONSTANT R6, desc[UR10][R6.64] ;  /* 0x0000000a06061981 */ /* 0x000162000c1e9900 */
[----:B------:R-:W1:Y:S01]  /*0240*/  S2UR UR7, SR_CgaCtaId ;  /* 0x00000000000779c3 */ /* 0x000e620000008800 */
[----:B------:R-:W-:-:S02]  /*0250*/  UMOV UR4, 0x400 ;  /* 0x0000040000047882 */ /* 0x000fc40000000000 */
[----:B------:R-:W-:Y:S02]  /*0260*/  UIADD3 UR5, UPT, UPT, UR4, 0x1f70, URZ ;  /* 0x00001f7004057890 */ /* 0x000fe4000fffe0ff */
[----:B------:R-:W-:Y:S01]  /*0270*/  UIADD3 UR6, UPT, UPT, UR4, 0x3ee0, URZ ;  /* 0x00003ee004067890 */ /* 0x000fe2000fffe0ff */
[----:B0-----:R-:W-:Y:S01]  /*0280*/  @P0 MOV R7, 0x7fc00000 ;  /* 0x7fc0000000070802 */ /* 0x001fe20000000f00 */
[----:B-1----:R-:W-:Y:S02]  /*0290*/  ULEA UR8, UR7, UR4, 0x18 ;  /* 0x0000000407087291 */ /* 0x002fe4000f8ec0ff */
[----:B------:R-:W-:Y:S02]  /*02a0*/  UIADD3 UR4, UPT, UPT, UR4, 0x5e50, URZ ;  /* 0x00005e5004047890 */ /* 0x000fe4000fffe0ff */
[----:B------:R-:W-:Y:S02]  /*02b0*/  ULEA UR5, UR7, UR5, 0x18 ;  /* 0x0000000507057291 */ /* 0x000fe4000f8ec0ff */
[----:B------:R-:W-:-:S02]  /*02c0*/  ULEA UR6, UR7, UR6, 0x18 ;  /* 0x0000000607067291 */ /* 0x000fc4000f8ec0ff */
[----:B------:R-:W-:Y:S01]  /*02d0*/  ULEA UR4, UR7, UR4, 0x18 ;  /* 0x0000000407047291 */ /* 0x000fe2000f8ec0ff */
[C---:B------:R-:W-:Y:S02]  /*02e0*/  LEA R2, R0.reuse, UR8, 0x2 ;  /* 0x0000000800027c11 */ /* 0x040fe4000f8e10ff */
[C---:B------:R-:W-:Y:S02]  /*02f0*/  LEA R3, R0.reuse, UR5, 0x2 ;  /* 0x0000000500037c11 */ /* 0x040fe4000f8e10ff */
[C---:B------:R-:W-:Y:S02]  /*0300*/  LEA R4, R0.reuse, UR6, 0x2 ;  /* 0x0000000600047c11 */ /* 0x040fe4000f8e10ff */
[C---:B------:R-:W-:Y:S02]  /*0310*/  LEA R5, R0.reuse, UR4, 0x2 ;  /* 0x0000000400057c11 */ /* 0x040fe4000f8e10ff */
[----:B------:R-:W-:Y:S01]  /*0320*/  @!P1 MOV R15, 0x7fc00000 ;  /* 0x7fc00000000f9802 */ /* 0x000fe20000000f00 */
[----:B------:R-:W-:Y:S01]  /*0330*/  BSSY.RECONVERGENT B0, `(.L_x_0) ;  /* 0x0000046000007945 */ /* 0x000fe20003800200 */
[----:B---3--:R0:W-:Y:S04]  /*0340*/  @!P0 STS [R2], R11 ;  /* 0x0000000b02008388 */ /* 0x0081e80000000800 */
[----:B--2---:R0:W-:Y:S04]  /*0350*/  @!P0 STS [R3], R12 ;  /* 0x0000000c03008388 */ /* 0x0041e80000000800 */
[----:B------:R0:W-:Y:S04]  /*0360*/  @!P0 STS [R4], R21 ;  /* 0x0000001504008388 */ /* 0x0001e80000000800 */
[----:B----4-:R0:W-:Y:S04]  /*0370*/  @!P0 STS [R5], R14 ;  /* 0x0000000e05008388 */ /* 0x0101e80000000800 */
[----:B------:R0:W-:Y:S04]  /*0380*/  @P0 STS [R2], R7 ;  /* 0x0000000702000388 */ /* 0x0001e80000000800 */
[----:B------:R0:W-:Y:S04]  /*0390*/  @P0 STS [R3], RZ ;  /* 0x000000ff03000388 */ /* 0x0001e80000000800 */
[----:B------:R0:W-:Y:S04]  /*03a0*/  @P0 STS [R4], RZ ;  /* 0x000000ff04000388 */ /* 0x0001e80000000800 */
[----:B------:R0:W-:Y:S04]  /*03b0*/  @P0 STS [R5], RZ ;  /* 0x000000ff05000388 */ /* 0x0001e80000000800 */
[----:B------:R0:W-:Y:S04]  /*03c0*/  @!P1 STS [R2+0x800], R15 ;  /* 0x0008000f02009388 */ /* 0x0001e80000000800 */
[----:B------:R0:W-:Y:S04]  /*03d0*/  @!P1 STS [R3+0x800], RZ ;  /* 0x000800ff03009388 */ /* 0x0001e80000000800 */
[----:B------:R0:W-:Y:S04]  /*03e0*/  @!P1 STS [R4+0x800], RZ ;  /* 0x000800ff04009388 */ /* 0x0001e80000000800 */
[----:B------:R0:W-:Y:S04]  /*03f0*/  @!P1 STS [R5+0x800], RZ ;  /* 0x000800ff05009388 */ /* 0x0001e80000000800 */
[----:B-----5:R0:W-:Y:S04]  /*0400*/  @P1 STS [R2+0x800], R9 ;  /* 0x0008000902001388 */ /* 0x0201e80000000800 */
[----:B------:R0:W-:Y:S04]  /*0410*/  @P1 STS [R3+0x800], R22 ;  /* 0x0008001603001388 */ /* 0x0001e80000000800 */
[----:B------:R0:W-:Y:S04]  /*0420*/  @P1 STS [R4+0x800], R13 ;  /* 0x0008000d04001388 */ /* 0x0001e80000000800 */
[----:B------:R0:W-:Y:S01]  /*0430*/  @P1 STS [R5+0x800], R6 ;  /* 0x0008000605001388 */ /* 0x0001e20000000800 */
[----:B------:R-:W-:-:S13]  /*0440*/  ISETP.GT.U32.AND P1, PT, R0, 0x3db, PT ;  /* 0x000003db0000780c */ /* 0x000fda0003f24070 */
[----:B0-----:R-:W-:Y:S05]  /*0450*/  @P1 BRA `(.L_x_1) ;  /* 0x0000000000cc1947 */ /* 0x001fea0003800000 */
[----:B------:R-:W-:Y:S01]  /*0460*/  VIADD R11, R10, 0xfffffe24 ;  /* 0xfffffe240a0b7836 */ /* 0x000fe20000000000 */
[----:B------:R-:W0:Y:S04]  /*0470*/  LDC.64 R12, c[0x0][0x3b0] ;  /* 0x0000ec00ff0c7b82 */ /* 0x000e280000000a00 */
[----:B------:R-:W-:-:S04]  /*0480*/  ISETP.GE.AND P0, PT, R11, UR9, PT ;  /* 0x000000090b007c0c */ /* 0x000fc8000bf06270 */
[----:B------:R-:W-:Y:S01]  /*0490*/  ISETP.GT.AND P0, PT, R11, -0x1, !P0 ;  /* 0xffffffff0b00780c */ /* 0x000fe20004704270 */
[----:B------:R-:W1:-:S12]  /*04a0*/  LDC.64 R14, c[0x0][0x3b8] ;  /* 0x0000ee00ff0e7b82 */ /* 0x000e580000000a00 */
[----:B------:R-:W2:Y:S01]  /*04b0*/  @P0 LDC.64 R6, c[0x0][0x3c0] ;  /* 0x0000f000ff060b82 */ /* 0x000ea20000000a00 */
[----:B0-----:R-:W-:-:S07]  /*04c0*/  @P0 IMAD.WIDE.U32 R12, R11, 0x4, R12 ;  /* 0x000000040b0c0825 */ /* 0x001fce00078e000c */
[----:B------:R-:W0:Y:S01]  /*04d0*/  @P0 LDC.64 R8, c[0x0][0x3a8] ;  /* 0x0000ea00ff080b82 */ /* 0x000e220000000a00 */
[----:B------:R-:W3:Y:S01]  /*04e0*/  @P0 LDG.E.CONSTANT R13, desc[UR10][R12.64] ;  /* 0x0000000a0c0d0981 */ /* 0x000ee2000c1e9900 */
[----:B-1----:R-:W-:-:S06]  /*04f0*/  @P0 IMAD.WIDE.U32 R14, R11, 0x4, R14 ;  /* 0x000000040b0e0825 */ /* 0x002fcc00078e000e */
[----:B------:R-:W4:Y:S01]  /*0500*/  @P0 LDG.E.CONSTANT R14, desc[UR10][R14.64] ;  /* 0x0000000a0e0e0981 */ /* 0x000f22000c1e9900 */
[----:B--2---:R-:W-:-:S06]  /*0510*/  @P0 IMAD.WIDE.U32 R6, R11, 0x4, R6 ;  /* 0x000000040b060825 */ /* 0x004fcc00078e0006 */
[----:B------:R-:W2:Y:S01]  /*0520*/  @P0 LDG.E.CONSTANT R7, desc[UR10][R6.64] ;  /* 0x0000000a06070981 */ /* 0x000ea2000c1e9900 */
[----:B0-----:R-:W-:-:S06]  /*0530*/  @P0 IMAD.WIDE.U32 R8, R11, 0x4, R8 ;  /* 0x000000040b080825 */ /* 0x001fcc00078e0008 */
[----:B------:R-:W5:Y:S01]  /*0540*/  @P0 LDG.E.CONSTANT R8, desc[UR10][R8.64] ;  /* 0x0000000a08080981 */ /* 0x000f62000c1e9900 */
[----:B------:R-:W-:-:S05]  /*0550*/  @!P0 MOV R11, 0x7fc00000 ;  /* 0x7fc00000000b8802 */ /* 0x000fca0000000f00 */
[----:B------:R0:W-:Y:S04]  /*0560*/  @!P0 STS [R2+0x1000], R11 ;  /* 0x0010000b02008388 */ /* 0x0001e80000000800 */
[----:B------:R0:W-:Y:S04]  /*0570*/  @!P0 STS [R3+0x1000], RZ ;  /* 0x001000ff03008388 */ /* 0x0001e80000000800 */
[----:B------:R0:W-:Y:S04]  /*0580*/  @!P0 STS [R4+0x1000], RZ ;  /* 0x001000ff04008388 */ /* 0x0001e80000000800 */
[----:B------:R0:W-:Y:S04]  /*0590*/  @!P0 STS [R5+0x1000], RZ ;  /* 0x001000ff05008388 */ /* 0x0001e80000000800 */
[----:B--2---:R0:W-:Y:S04]  /*05a0*/  @P0 STS [R2+0x1000], R7 ;  /* 0x0010000702000388 */ /* 0x0041e80000000800 */
[----:B-----5:R0:W-:Y:S04]  /*05b0*/  @P0 STS [R3+0x1000], R8 ;  /* 0x0010000803000388 */ /* 0x0201e80000000800 */
[----:B---3--:R0:W-:Y:S04]  /*05c0*/  @P0 STS [R4+0x1000], R13 ;  /* 0x0010000d04000388 */ /* 0x0081e80000000800 */
[----:B----4-:R0:W-:Y:S01]  /*05d0*/  @P0 STS [R5+0x1000], R14 ;  /* 0x0010000e05000388 */ /* 0x0101e20000000800 */
[----:B------:R-:W-:-:S13]  /*05e0*/  ISETP.GT.U32.AND P0, PT, R0, 0x1db, PT ;  /* 0x000001db0000780c */ /* 0x000fda0003f04070 */
[----:B0-----:R-:W-:Y:S05]  /*05f0*/  @P0 BRA `(.L_x_1) ;  /* 0x0000000000640947 */ /* 0x001fea0003800000 */
[----:B------:R-:W-:-:S04]  /*0600*/  IADD3 R11, PT, PT, R10, 0x24, RZ ;  /* 0x000000240a0b7810 */ /* 0x000fc80007ffe0ff */
[----:B------:R-:W-:-:S04]  /*0610*/  ISETP.GE.AND P0, PT, R11, UR9, PT ;  /* 0x000000090b007c0c */ /* 0x000fc8000bf06270 */
[----:B------:R-:W-:-:S13]  /*0620*/  ISETP.GT.AND P0, PT, R11, -0x1, !P0 ;  /* 0xffffffff0b00780c */ /* 0x000fda0004704270 */
[----:B------:R-:W-:-:S05]  /*0630*/  @!P0 IMAD.MOV.U32 R7, RZ, RZ, 0x7fc00000 ;  /* 0x7fc00000ff078424 */ /* 0x000fca00078e00ff */
[----:B------:R0:W-:Y:S04]  /*0640*/  @!P0 STS [R2+0x1800], R7 ;  /* 0x0018000702008388 */ /* 0x0001e80000000800 */
[----:B------:R0:W-:Y:S04]  /*0650*/  @!P0 STS [R3+0x1800], RZ ;  /* 0x001800ff03008388 */ /* 0x0001e80000000800 */
[----:B------:R0:W-:Y:S04]  /*0660*/  @!P0 STS [R4+0x1800], RZ ;  /* 0x001800ff04008388 */ /* 0x0001e80000000800 */
[----:B------:R0:W-:Y:S01]  /*0670*/  @!P0 STS [R5+0x1800], RZ ;  /* 0x001800ff05008388 */ /* 0x0001e20000000800 */
[----:B------:R-:W-:Y:S05]  /*0680*/  @!P0 BRA `(.L_x_1) ;  /* 0x0000000000408947 */ /* 0x000fea0003800000 */
[----:B0-----:R-:W0:Y:S08]  /*0690*/  LDC.64 R6, c[0x0][0x3c0] ;  /* 0x0000f000ff067b82 */ /* 0x001e300000000a00 */
[----:B------:R-:W1:Y:S08]  /*06a0*/  LDC.64 R8, c[0x0][0x3a8] ;  /* 0x0000ea00ff087b82 */ /* 0x000e700000000a00 */
[----:B------:R-:W2:Y:S08]  /*06b0*/  LDC.64 R12, c[0x0][0x3b0] ;  /* 0x0000ec00ff0c7b82 */ /* 0x000eb00000000a00 */
[----:B------:R-:W3:Y:S01]  /*06c0*/  LDC.64 R14, c[0x0][0x3b8] ;  /* 0x0000ee00ff0e7b82 */ /* 0x000ee20000000a00 */
[----:B0-----:R-:W-:-:S06]  /*06d0*/  IMAD.WIDE.U32 R6, R11, 0x4, R6 ;  /* 0x000000040b067825 */ /* 0x001fcc00078e0006 */
[----:B------:R-:W4:Y:S01]  /*06e0*/  LDG.E.CONSTANT R7, desc[UR10][R6.64] ;  /* 0x0000000a06077981 */ /* 0x000f22000c1e9900 */
[----:B-1----:R-:W-:-:S06]  /*06f0*/  IMAD.WIDE.U32 R8, R11, 0x4, R8 ;  /* 0x000000040b087825 */ /* 0x002fcc00078e0008 */
[----:B------:R-:W5:Y:S01]  /*0700*/  LDG.E.CONSTANT R8, desc[UR10][R8.64] ;  /* 0x0000000a08087981 */ /* 0x000f62000c1e9900 */
[----:B--2---:R-:W-:-:S06]  /*0710*/  IMAD.WIDE.U32 R12, R11, 0x4, R12 ;  /* 0x000000040b0c7825 */ /* 0x004fcc00078e000c */
[----:B------:R-:W2:Y:S01]  /*0720*/  LDG.E.CONSTANT R13, desc[UR10][R12.64] ;  /* 0x0000000a0c0d7981 */ /* 0x000ea2000c1e9900 */
[----:B---3--:R-:W-:-:S06]  /*0730*/  IMAD.WIDE.U32 R14, R11, 0x4, R14 ;  /* 0x000000040b0e7825 */ /* 0x008fcc00078e000e */
[----:B------:R-:W3:Y:S04]  /*0740*/  LDG.E.CONSTANT R14, desc[UR10][R14.64] ;  /* 0x0000000a0e0e7981 */ /* 0x000ee8000c1e9900 */
[----:B----4-:R1:W-:Y:S04]  /*0750*/  STS [R2+0x1800], R7 ;  /* 0x0018000702007388 */ /* 0x0103e80000000800 */
[----:B-----5:R1:W-:Y:S04]  /*0760*/  STS [R3+0x1800], R8 ;  /* 0x0018000803007388 */ /* 0x0203e80000000800 */
[----:B--2---:R1:W-:Y:S04]  /*0770*/  STS [R4+0x1800], R13 ;  /* 0x0018000d04007388 */ /* 0x0043e80000000800 */
[----:B---3--:R1:W-:Y:S02]  /*0780*/  STS [R5+0x1800], R14 ;  /* 0x0018000e05007388 */ /* 0x0083e40000000800 */
.L_x_1:
[----:B------:R-:W-:Y:S05]  /*0790*/  BSYNC.RECONVERGENT B0 ;  /* 0x0000000000007941 */ /* 0x000fea0003800200 */
.L_x_0:
[----:B------:R-:W-:Y:S01]  /*07a0*/  BAR.SYNC.DEFER_BLOCKING 0x0 ;  /* 0x0000000000007b1d */ /* 0x000fe20000010000 */
[----:B------:R-:W-:-:S04]  /*07b0*/  IADD3 R11, PT, PT, R10, 0x200, RZ ;  /* 0x000002000a0b7810 */ /* 0x000fc80007ffe0ff */
[C---:B------:R-:W-:Y:S01]  /*07c0*/  ISETP.GE.AND P0, PT, R11.reuse, UR9, PT ;  /* 0x000000090b007c0c */ /* 0x040fe2000bf06270 */
[----:B------:R-:W-:Y:S03]  /*07d0*/  BSSY.RECONVERGENT B0, `(.L_x_2) ;  /* 0x0000022000007945 */ /* 0x000fe60003800200 */
[----:B------:R-:W-:Y:S01]  /*07e0*/  ISETP.LT.OR P0, PT, R11, RZ, P0 ;  /* 0x000000ff0b00720c */ /* 0x000fe20000701670 */
[----:B------:R-:W2:Y:S04]  /*07f0*/  LDS R9, [R2+0x1770] ;  /* 0x0017700002097984 */ /* 0x000ea80000000800 */
[----:B-1----:R-:W1:Y:S04]  /*0800*/  LDS R8, [R3+0x1770] ;  /* 0x0017700003087984 */ /* 0x002e680000000800 */
[----:B0-----:R-:W0:Y:S04]  /*0810*/  LDS R7, [R4+0x1770] ;  /* 0x0017700004077984 */ /* 0x001e280000000800 */
[----:B------:R-:W3:Y:S01]  /*0820*/  LDS R6, [R5+0x1770] ;  /* 0x0017700005067984 */ /* 0x000ee20000000800 */
[----:B------:R-:W-:Y:S06]  /*0830*/  BAR.SYNC.DEFER_BLOCKING 0x0 ;  /* 0x0000000000007b1d */ /* 0x000fec0000010000 */
[----:B--2---:R2:W-:Y:S04]  /*0840*/  STS [R2], R9 ;  /* 0x0000000902007388 */ /* 0x0045e80000000800 */
[----:B-1----:R2:W-:Y:S04]  /*0850*/  STS [R3], R8 ;  /* 0x0000000803007388 */ /* 0x0025e80000000800 */
[----:B0-----:R2:W-:Y:S04]  /*0860*/  STS [R4], R7 ;  /* 0x0000000704007388 */ /* 0x0015e80000000800 */
[----:B---3--:R2:W-:Y:S01]  /*0870*/  STS [R5], R6 ;  /* 0x0000000605007388 */ /* 0x0085e20000000800 */
[----:B------:R-:W-:Y:S05]  /*0880*/  @P0 BRA `(.L_x_3) ;  /* 0x0000000000440947 */ /* 0x000fea0003800000 */
[----:B--2---:R-:W0:Y:S08]  /*0890*/  LDC.64 R6, c[0x0][0x3c0] ;  /* 0x0000f000ff067b82 */ /* 0x004e300000000a00 */
        /* <DEDUP_REMOVED lines=14> */
[----:B---3--:R0:W-:Y:S01]  /*0980*/  STS [R5+0x800], R14 ;  /* 0x0008000e05007388 */ /* 0x0081e20000000800 */
[----:B------:R-:W-:Y:S05]  /*0990*/  BRA `(.L_x_4) ;  /* 0x0000000000147947 */ /* 0x000fea0003800000 */
.L_x_3:
[----:B--2---:R-:W-:-:S05]  /*09a0*/  MOV R7, 0x7fc00000 ;  /* 0x7fc0000000077802 */ /* 0x004fca0000000f00 */
[----:B------:R1:W-:Y:S04]  /*09b0*/  STS [R2+0x800], R7 ;  /* 0x0008000702007388 */ /* 0x0003e80000000800 */
[----:B------:R1:W-:Y:S04]  /*09c0*/  STS [R3+0x800], RZ ;  /* 0x000800ff03007388 */ /* 0x0003e80000000800 */
[----:B------:R1:W-:Y:S04]  /*09d0*/  STS [R4+0x800], RZ ;  /* 0x000800ff04007388 */ /* 0x0003e80000000800 */
[----:B------:R1:W-:Y:S02]  /*09e0*/  STS [R5+0x800], RZ ;  /* 0x000800ff05007388 */ /* 0x0003e40000000800 */
.L_x_4:
[----:B------:R-:W-:Y:S05]  /*09f0*/  BSYNC.RECONVERGENT B0 ;  /* 0x0000000000007941 */ /* 0x000fea0003800200 */
.L_x_2:
[----:B------:R-:W-:Y:S04]  /*0a00*/  BSSY.RECONVERGENT B0, `(.L_x_5) ;  /* 0x0000035000007945 */ /* 0x000fe80003800200 */
[----:B------:R-:W-:Y:S05]  /*0a10*/  @P1 BRA `(.L_x_6) ;  /* 0x0000000000cc1947 */ /* 0x000fea0003800000 */
[----:B------:R-:W-:Y:S01]  /*0a20*/  VIADD R11, R10, 0x400 ;  /* 0x000004000a0b7836 */ /* 0x000fe20000000000 */
[----:B0-----:R-:W0:Y:S04]  /*0a30*/  LDC.64 R12, c[0x0][0x3b0] ;  /* 0x0000ec00ff0c7b82 */ /* 0x001e280000000a00 */
[----:B------:R-:W-:-:S04]  /*0a40*/  ISETP.GE.AND P0, PT, R11, UR9, PT ;  /* 0x000000090b007c0c */ /* 0x000fc8000bf06270 */
[----:B------:R-:W-:Y:S01]  /*0a50*/  ISETP.GT.AND P0, PT, R11, -0x1, !P0 ;  /* 0xffffffff0b00780c */ /* 0x000fe20004704270 */
[----:B------:R-:W2:-:S12]  /*0a60*/  LDC.64 R14, c[0x0][0x3b8] ;  /* 0x0000ee00ff0e7b82 */ /* 0x000e980000000a00 */
[----:B-1----:R-:W1:Y:S01]  /*0a70*/  @P0 LDC.64 R6, c[0x0][0x3c0] ;  /* 0x0000f000ff060b82 */ /* 0x002e620000000a00 */
[----:B0-----:R-:W-:-:S07]  /*0a80*/  @P0 IMAD.WIDE.U32 R12, R11, 0x4, R12 ;  /* 0x000000040b0c0825 */ /* 0x001fce00078e000c */
[----:B------:R-:W0:Y:S01]  /*0a90*/  @P0 LDC.64 R8, c[0x0][0x3a8] ;  /* 0x0000ea00ff080b82 */ /* 0x000e220000000a00 */
[----:B------:R-:W3:Y:S01]  /*0aa0*/  @P0 LDG.E.CONSTANT R13, desc[UR10][R12.64] ;  /* 0x0000000a0c0d0981 */ /* 0x000ee2000c1e9900 */
[----:B--2---:R-:W-:-:S06]  /*0ab0*/  @P0 IMAD.WIDE.U32 R14, R11, 0x4, R14 ;  /* 0x000000040b0e0825 */ /* 0x004fcc00078e000e */
[----:B------:R-:W2:Y:S01]  /*0ac0*/  @P0 LDG.E.CONSTANT R14, desc[UR10][R14.64] ;  /* 0x0000000a0e0e0981 */ /* 0x000ea2000c1e9900 */
[----:B-1----:R-:W-:-:S06]  /*0ad0*/  @P0 IMAD.WIDE.U32 R6, R11, 0x4, R6 ;  /* 0x000000040b060825 */ /* 0x002fcc00078e0006 */
[----:B------:R-:W4:Y:S01]  /*0ae0*/  @P0 LDG.E.CONSTANT R7, desc[UR10][R6.64] ;  /* 0x0000000a06070981 */ /* 0x000f22000c1e9900 */
[----:B0-----:R-:W-:-:S06]  /*0af0*/  @P0 IMAD.WIDE.U32 R8, R11, 0x4, R8 ;  /* 0x000000040b080825 */ /* 0x001fcc00078e0008 */
[----:B------:R-:W5:Y:S01]  /*0b00*/  @P0 LDG.E.CONSTANT R8, desc[UR10][R8.64] ;  /* 0x0000000a08080981 */ /* 0x000f62000c1e9900 */
[----:B------:R-:W-:-:S05]  /*0b10*/  @!P0 MOV R11, 0x7fc00000 ;  /* 0x7fc00000000b8802 */ /* 0x000fca0000000f00 */
[----:B------:R0:W-:Y:S04]  /*0b20*/  @!P0 STS [R2+0x1000], R11 ;  /* 0x0010000b02008388 */ /* 0x0001e80000000800 */
[----:B------:R0:W-:Y:S04]  /*0b30*/  @!P0 STS [R3+0x1000], RZ ;  /* 0x001000ff03008388 */ /* 0x0001e80000000800 */
[----:B------:R0:W-:Y:S04]  /*0b40*/  @!P0 STS [R4+0x1000], RZ ;  /* 0x001000ff04008388 */ /* 0x0001e80000000800 */
[----:B------:R0:W-:Y:S04]  /*0b50*/  @!P0 STS [R5+0x1000], RZ ;  /* 0x001000ff05008388 */ /* 0x0001e80000000800 */
[----:B----4-:R0:W-:Y:S04]  /*0b60*/  @P0 STS [R2+0x1000], R7 ;  /* 0x0010000702000388 */ /* 0x0101e80000000800 */
[----:B-----5:R0:W-:Y:S04]  /*0b70*/  @P0 STS [R3+0x1000], R8 ;  /* 0x0010000803000388 */ /* 0x0201e80000000800 */
[----:B---3--:R0:W-:Y:S04]  /*0b80*/  @P0 STS [R4+0x1000], R13 ;  /* 0x0010000d04000388 */ /* 0x0081e80000000800 */
[----:B--2---:R0:W-:Y:S01]  /*0b90*/  @P0 STS [R5+0x1000], R14 ;  /* 0x0010000e05000388 */ /* 0x0041e20000000800 */
[----:B------:R-:W-:-:S13]  /*0ba0*/  ISETP.GT.U32.AND P0, PT, R0, 0x1db, PT ;  /* 0x000001db0000780c */ /* 0x000fda0003f04070 */
[----:B0-----:R-:W-:Y:S05]  /*0bb0*/  @P0 BRA `(.L_x_6) ;  /* 0x0000000000640947 */ /* 0x001fea0003800000 */
[----:B------:R-:W-:-:S04]  /*0bc0*/  IADD3 R15, PT, PT, R10, 0x600, RZ ;  /* 0x000006000a0f7810 */ /* 0x000fc80007ffe0ff */
[----:B------:R-:W-:-:S04]  /*0bd0*/  ISETP.GE.AND P0, PT, R15, UR9, PT ;  /* 0x000000090f007c0c */ /* 0x000fc8000bf06270 */
[----:B------:R-:W-:-:S13]  /*0be0*/  ISETP.GT.AND P0, PT, R15, -0x1, !P0 ;  /* 0xffffffff0f00780c */ /* 0x000fda0004704270 */
[----:B------:R-:W-:-:S05]  /*0bf0*/  @!P0 MOV R7, 0x7fc00000 ;  /* 0x7fc0000000078802 */ /* 0x000fca0000000f00 */
[----:B------:R2:W-:Y:S04]  /*0c00*/  @!P0 STS [R2+0x1800], R7 ;  /* 0x0018000702008388 */ /* 0x0005e80000000800 */
[----:B------:R2:W-:Y:S04]  /*0c10*/  @!P0 STS [R3+0x1800], RZ ;  /* 0x001800ff03008388 */ /* 0x0005e80000000800 */
[----:B------:R2:W-:Y:S04]  /*0c20*/  @!P0 STS [R4+0x1800], RZ ;  /* 0x001800ff04008388 */ /* 0x0005e80000000800 */
[----:B------:R2:W-:Y:S01]  /*0c30*/  @!P0 STS [R5+0x1800], RZ ;  /* 0x001800ff05008388 */ /* 0x0005e20000000800 */
[----:B------:R-:W-:Y:S05]  /*0c40*/  @!P0 BRA `(.L_x_6) ;  /* 0x0000000000408947 */ /* 0x000fea0003800000 */
        /* <DEDUP_REMOVED lines=16> */
.L_x_6:
[----:B------:R-:W-:Y:S05]  /*0d50*/  BSYNC.RECONVERGENT B0 ;  /* 0x0000000000007941 */ /* 0x000fea0003800200 */
.L_x_5:
[----:B------:R-:W-:Y:S06]  /*0d60*/  BAR.SYNC.DEFER_BLOCKING 0x0 ;  /* 0x0000000000007b1d */ /* 0x000fec0000010000 */
[----:B------:R-:W-:Y:S05]  /*0d70*/  EXIT ;  /* 0x000000000000794d */ /* 0x000fea0003800000 */
.L_x_7:
[----:B------:R-:W-:-:S00]  /*0d80*/  BRA `(.L_x_7) ;  /* 0xfffffffc00fc7947 */ /* 0x000fc0000383ffff */
[----:B------:R-:W-:-:S00]  /*0d90*/  NOP ;  /* 0x0000000000007918 */ /* 0x000fc00000000000 */
        /* <DEDUP_REMOVED lines=14> */
.L_x_8:


//--------------------- .nv.shared.pattern_full   --------------------------
	.section	.nv.shared.pattern_full,"aw",@nobits
	.sectionflags	@""
	.align	4
.nv.shared.pattern_full:
	.zero		33216


//--------------------- .nv.shared.reserved.0     --------------------------
	.section	.nv.shared.reserved.0,"aw",@nobits
	.weak		__nv_reservedSMEM_offset_0_alias
	.size		__nv_reservedSMEM_offset_0_alias, 0, 64
	.other		__nv_reservedSMEM_offset_0_alias,@"STO_CUDA_RESERVED_SHARED STV_DEFAULT"
__nv_reservedSMEM_offset_0_alias:
	.zero		0
	.zero		64


//--------------------- .nv.constant0.pattern_full --------------------------
	.section	.nv.constant0.pattern_full,"a",@progbits
	.sectionflags	@""
	.align	4
.nv.constant0.pattern_full:
	.zero		976


//--------------------- SYMBOLS --------------------------

	.type		.nv.reservedSmem.offset0,@object
	.size		.nv.reservedSmem.offset0,0x4
	.type		.nv.reservedSmem.cap,@object
	.size		.nv.reservedSmem.cap,0x4
